	.headerflags	@"EF_CUDA_TEXMODE_UNIFIED EF_CUDA_64BIT_ADDRESS EF_CUDA_ACCELERATORS EF_CUDA_SM90 EF_CUDA_VIRTUAL_SM(EF_CUDA_SM90)"
	.elftype	@"ET_EXEC"


//--------------------- .nv.info                  --------------------------
	.section	.nv.info,"",@"SHT_CUDA_INFO"
	.align	4


	//----- nvinfo : EIATTR_REGCOUNT
	.align		4
        /*0000*/ 	.byte	0x04, 0x2f
        /*0002*/ 	.short	(.L_1 - .L_0)
	.align		4
.L_0:
        /*0004*/ 	.word	index@(triton_poi_fused_max_pool2d_with_indices_native_batch_norm_backward_66)
        /*0008*/ 	.word	0x00000014


	//----- nvinfo : EIATTR_MIN_STACK_SIZE
	.align		4
.L_1:
        /*000c*/ 	.byte	0x04, 0x12
        /*000e*/ 	.short	(.L_3 - .L_2)
	.align		4
.L_2:
        /*0010*/ 	.word	index@(triton_poi_fused_max_pool2d_with_indices_native_batch_norm_backward_66)
        /*0014*/ 	.word	0x00000000


	//----- nvinfo : EIATTR_FRAME_SIZE
	.align		4
.L_3:
        /*0018*/ 	.byte	0x04, 0x11
        /*001a*/ 	.short	(.L_5 - .L_4)
	.align		4
.L_4:
        /*001c*/ 	.word	index@(triton_poi_fused_max_pool2d_with_indices_native_batch_norm_backward_66)
        /*0020*/ 	.word	0x00000000


	//----- nvinfo : EIATTR_MIN_STACK_SIZE
	.align		4
.L_5:
        /*0024*/ 	.byte	0x04, 0x12
        /*0026*/ 	.short	(.L_7 - .L_6)
	.align		4
.L_6:
        /*0028*/ 	.word	index@(triton_poi_fused_max_pool2d_with_indices_native_batch_norm_backward_66)
        /*002c*/ 	.word	0x00000000
.L_7:


//--------------------- .nv.info.triton_poi_fused_max_pool2d_with_indices_native_batch_norm_backward_66 --------------------------
	.section	.nv.info.triton_poi_fused_max_pool2d_with_indices_native_batch_norm_backward_66,"",@"SHT_CUDA_INFO"
	.sectionflags	@""
	.align	4


	//----- nvinfo : EIATTR_CUDA_API_VERSION
	.align		4
        /*0000*/ 	.byte	0x04, 0x37
        /*0002*/ 	.short	(.L_9 - .L_8)
.L_8:
        /*0004*/ 	.word	0x0000007c


	//----- nvinfo : EIATTR_KPARAM_INFO
	.align		4
.L_9:
        /*0008*/ 	.byte	0x04, 0x17
        /*000a*/ 	.short	(.L_11 - .L_10)
.L_10:
        /*000c*/ 	.word	0x00000000
        /*0010*/ 	.short	0x0003
        /*0012*/ 	.short	0x0018
        /*0014*/ 	.byte	0x00, 0xf0, 0x11, 0x00


	//----- nvinfo : EIATTR_KPARAM_INFO
	.align		4
.L_11:
        /*0018*/ 	.byte	0x04, 0x17
        /*001a*/ 	.short	(.L_13 - .L_12)
.L_12:
        /*001c*/ 	.word	0x00000000
        /*0020*/ 	.short	0x0002
        /*0022*/ 	.short	0x0010
        /*0024*/ 	.byte	0x00, 0xf4, 0x21, 0x00


	//----- nvinfo : EIATTR_KPARAM_INFO
	.align		4
.L_13:
        /*0028*/ 	.byte	0x04, 0x17
        /*002a*/ 	.short	(.L_15 - .L_14)
.L_14:
        /*002c*/ 	.word	0x00000000
        /*0030*/ 	.short	0x0001
        /*0032*/ 	.short	0x0008
        /*0034*/ 	.byte	0x00, 0xf4, 0x21, 0x00


	//----- nvinfo : EIATTR_KPARAM_INFO
	.align		4
.L_15:
        /*0038*/ 	.byte	0x04, 0x17
        /*003a*/ 	.short	(.L_17 - .L_16)
.L_16:
        /*003c*/ 	.word	0x00000000
        /*0040*/ 	.short	0x0000
        /*0042*/ 	.short	0x0000
        /*0044*/ 	.byte	0x00, 0xf4, 0x21, 0x00


	//----- nvinfo : EIATTR_SPARSE_MMA_MASK
	.align		4
.L_17:
        /*0048*/ 	.byte	0x03, 0x50
        /*004a*/ 	.short	0x0000


	//----- nvinfo : EIATTR_MAXREG_COUNT
	.align		4
        /*004c*/ 	.byte	0x03, 0x1b
        /*004e*/ 	.short	0x00ff


	//----- nvinfo : EIATTR_EXIT_INSTR_OFFSETS
	.align		4
        /*0050*/ 	.byte	0x04, 0x1c
        /*0052*/ 	.short	(.L_19 - .L_18)


	//   ....[0]....
.L_18:
        /*0054*/ 	.word	0x00000350


	//   ....[1]....
        /*0058*/ 	.word	0x00000370


	//----- nvinfo : EIATTR_REQNTID
	.align		4
.L_19:
        /*005c*/ 	.byte	0x04, 0x10
        /*005e*/ 	.short	(.L_21 - .L_20)
.L_20:
        /*0060*/ 	.word	0x00000080
        /*0064*/ 	.word	0x00000001
        /*0068*/ 	.word	0x00000001


	//----- nvinfo : EIATTR_CBANK_PARAM_SIZE
	.align		4
.L_21:
        /*006c*/ 	.byte	0x03, 0x19
        /*006e*/ 	.short	0x001c


	//----- nvinfo : EIATTR_PARAM_CBANK
	.align		4
        /*0070*/ 	.byte	0x04, 0x0a
        /*0072*/ 	.short	(.L_23 - .L_22)
	.align		4
.L_22:
        /*0074*/ 	.word	index@(.nv.constant0.triton_poi_fused_max_pool2d_with_indices_native_batch_norm_backward_66)
        /*0078*/ 	.short	0x0210
        /*007a*/ 	.short	0x001c


	//----- nvinfo : EIATTR_SW_WAR
	.align		4
.L_23:
        /*007c*/ 	.byte	0x04, 0x36
        /*007e*/ 	.short	(.L_25 - .L_24)
.L_24:
        /*0080*/ 	.word	0x00000008
.L_25:


//--------------------- .nv.callgraph             --------------------------
	.section	.nv.callgraph,"",@"SHT_CUDA_CALLGRAPH"
	.align	4
	.sectionentsize	8
	.align		4
        /*0000*/ 	.word	0x00000000
	.align		4
        /*0004*/ 	.word	0xffffffff
	.align		4
        /*0008*/ 	.word	0x00000000
	.align		4
        /*000c*/ 	.word	0xfffffffe
	.align		4
        /*0010*/ 	.word	0x00000000
	.align		4
        /*0014*/ 	.word	0xfffffffd
	.align		4
        /*0018*/ 	.word	0x00000000
	.align		4
        /*001c*/ 	.word	0xfffffffc


//--------------------- .text.triton_poi_fused_max_pool2d_with_indices_native_batch_norm_backward_66 --------------------------
	.section	.text.triton_poi_fused_max_pool2d_with_indices_native_batch_norm_backward_66,"ax",@progbits
	.align	128
        .global         triton_poi_fused_max_pool2d_with_indices_native_batch_norm_backward_66
        .type           triton_poi_fused_max_pool2d_with_indices_native_batch_norm_backward_66,@function
        .size           triton_poi_fused_max_pool2d_with_indices_native_batch_norm_backward_66,(.L_x_1 - triton_poi_fused_max_pool2d_with_indices_native_batch_norm_backward_66)
        .other          triton_poi_fused_max_pool2d_with_indices_native_batch_norm_backward_66,@"STO_CUDA_ENTRY STV_DEFAULT"
triton_poi_fused_max_pool2d_with_indices_native_batch_norm_backward_66:
.text.triton_poi_fused_max_pool2d_with_indices_native_batch_norm_backward_66:
[----:B------:R-:W0:Y:S02]  /*0000*/  LDC R1, c[0x0][0x28] ;  /* 0x00000a00ff017b82 */ /* 0x000e240000000800 */
[----:B------:R-:W1:Y:S01]  /*0010*/  S2R R0, SR_TID.X ;  /* 0x0000000000007919 */ /* 0x000e620000002100 */
[----:B------:R-:W-:Y:S01]  /*0020*/  IMAD.MOV.U32 R12, RZ, RZ, RZ ;  /* 0x000000ffff0c7224 */ /* 0x000fe200078e00ff */
[----:B------:R-:W-:Y:S01]  /*0030*/  CS2R R16, SRZ ;  /* 0x0000000000107805 */ /* 0x000fe2000001ff00 */
[----:B------:R-:W-:Y:S01]  /*0040*/  ULDC.64 UR4, c[0x0][0x208] ;  /* 0x0000820000047ab9 */ /* 0x000fe20000000a00 */
[----:B------:R-:W2:Y:S01]  /*0050*/  S2R R3, SR_CTAID.X ;  /* 0x0000000000037919 */ /* 0x000ea20000002500 */
[----:B------:R-:W3:Y:S01]  /*0060*/  LDC.64 R10, c[0x0][0x218] ;  /* 0x00008600ff0a7b82 */ /* 0x000ee20000000a00 */
[----:B-1----:R-:W-:Y:S02]  /*0070*/  LOP3.LUT R0, R0, 0x7f, RZ, 0xc0, !PT ;  /* 0x0000007f00007812 */ /* 0x002fe400078ec0ff */
[----:B--2---:R-:W-:-:S03]  /*0080*/  SHF.R.S32.HI R5, RZ, 0x18, R3 ;  /* 0x00000018ff057819 */ /* 0x004fc60000011403 */
[----:B------:R-:W-:Y:S01]  /*0090*/  IMAD R0, R3, 0x80, R0 ;  /* 0x0000008003007824 */ /* 0x000fe200078e0200 */
[----:B------:R-:W-:-:S04]  /*00a0*/  SGXT R5, R5, 0x1 ;  /* 0x000000010505781a */ /* 0x000fc80000000200 */
[----:B------:R-:W-:Y:S02]  /*00b0*/  SHF.R.S32.HI R3, RZ, 0x1f, R0 ;  /* 0x0000001fff037819 */ /* 0x000fe40000011400 */
[-C--:B------:R-:W-:Y:S02]  /*00c0*/  LEA.HI R6, R5, R0.reuse, RZ, 0x4 ;  /* 0x0000000005067211 */ /* 0x080fe400078f20ff */
[----:B------:R-:W-:Y:S02]  /*00d0*/  LEA.HI R4, R3, R0, RZ, 0x2 ;  /* 0x0000000003047211 */ /* 0x000fe400078f10ff */
[----:B------:R-:W1:Y:S01]  /*00e0*/  LDC.64 R2, c[0x0][0x210] ;  /* 0x00008400ff027b82 */ /* 0x000e620000000a00 */
[----:B------:R-:W-:Y:S01]  /*00f0*/  IMAD.SHL.U32 R6, R6, 0x4, RZ ;  /* 0x0000000406067824 */ /* 0x000fe200078e00ff */
[----:B------:R-:W-:Y:S02]  /*0100*/  SHF.R.S32.HI R5, RZ, 0x2, R4 ;  /* 0x00000002ff057819 */ /* 0x000fe40000011404 */
[----:B------:R-:W-:-:S02]  /*0110*/  LOP3.LUT R7, R4, 0xfffffffc, RZ, 0xc0, !PT ;  /* 0xfffffffc04077812 */ /* 0x000fc400078ec0ff */
[----:B------:R-:W-:Y:S02]  /*0120*/  LEA.HI R4, R5, R5, RZ, 0x2 ;  /* 0x0000000505047211 */ /* 0x000fe400078f10ff */
[----:B------:R-:W-:Y:S01]  /*0130*/  LOP3.LUT R6, R6, 0xffffffc0, RZ, 0xc0, !PT ;  /* 0xffffffc006067812 */ /* 0x000fe200078ec0ff */
[----:B------:R-:W-:Y:S01]  /*0140*/  IMAD.IADD R13, R0, 0x1, -R7 ;  /* 0x00000001000d7824 */ /* 0x000fe200078e0a07 */
[----:B------:R-:W-:Y:S02]  /*0150*/  LOP3.LUT R4, R4, 0x1ffffffc, RZ, 0xc0, !PT ;  /* 0x1ffffffc04047812 */ /* 0x000fe400078ec0ff */
[----:B------:R-:W-:Y:S01]  /*0160*/  ISETP.GE.AND P0, PT, R0, 0x100, PT ;  /* 0x000001000000780c */ /* 0x000fe20003f06270 */
[----:B------:R-:W-:Y:S02]  /*0170*/  IMAD.IADD R7, R13, 0x1, R6 ;  /* 0x000000010d077824 */ /* 0x000fe400078e0206 */
[----:B------:R-:W-:-:S04]  /*0180*/  IMAD.IADD R4, R5, 0x1, -R4 ;  /* 0x0000000105047824 */ /* 0x000fc800078e0a04 */
[----:B------:R-:W-:-:S04]  /*0190*/  IMAD R15, R4, 0x8, R7 ;  /* 0x00000008040f7824 */ /* 0x000fc800078e0207 */
[C---:B------:R-:W-:Y:S02]  /*01a0*/  VIADD R7, R15.reuse, 0x4 ;  /* 0x000000040f077836 */ /* 0x040fe40000000000 */
[----:B-1----:R-:W-:-:S04]  /*01b0*/  IMAD.WIDE R4, R15, 0x4, R2 ;  /* 0x000000040f047825 */ /* 0x002fc800078e0202 */
[--C-:B------:R-:W-:Y:S01]  /*01c0*/  IMAD.WIDE R6, R7, 0x4, R2.reuse ;  /* 0x0000000407067825 */ /* 0x100fe200078e0202 */
[----:B------:R1:W2:Y:S03]  /*01d0*/  @!P0 LDG.E R12, desc[UR4][R4.64] ;  /* 0x00000004040c8981 */ /* 0x0002a6000c1e1900 */
[----:B------:R-:W-:Y:S01]  /*01e0*/  VIADD R9, R15, 0x20 ;  /* 0x000000200f097836 */ /* 0x000fe20000000000 */
[----:B------:R-:W2:Y:S03]  /*01f0*/  @!P0 LDG.E R16, desc[UR4][R6.64] ;  /* 0x0000000406108981 */ /* 0x000ea6000c1e1900 */
[----:B------:R-:W-:Y:S01]  /*0200*/  IMAD.WIDE R8, R9, 0x4, R2 ;  /* 0x0000000409087825 */ /* 0x000fe200078e0202 */
[----:B-1----:R-:W1:Y:S03]  /*0210*/  LDC.64 R4, c[0x0][0x220] ;  /* 0x00008800ff047b82 */ /* 0x002e660000000a00 */
[----:B------:R-:W-:Y:S01]  /*0220*/  VIADD R15, R15, 0x24 ;  /* 0x000000240f0f7836 */ /* 0x000fe20000000000 */
[----:B------:R-:W4:Y:S01]  /*0230*/  @!P0 LDG.E R17, desc[UR4][R8.64] ;  /* 0x0000000408118981 */ /* 0x000f22000c1e1900 */
[----:B------:R-:W-:-:S02]  /*0240*/  IMAD.MOV.U32 R14, RZ, RZ, RZ ;  /* 0x000000ffff0e7224 */ /* 0x000fc400078e00ff */
[----:B------:R-:W-:-:S05]  /*0250*/  IMAD.WIDE R2, R15, 0x4, R2 ;  /* 0x000000040f027825 */ /* 0x000fca00078e0202 */
[----:B------:R1:W5:Y:S01]  /*0260*/  @!P0 LDG.E R14, desc[UR4][R2.64] ;  /* 0x00000004020e8981 */ /* 0x000362000c1e1900 */
[----:B---3--:R-:W-:-:S04]  /*0270*/  IMAD.WIDE R10, R13, 0x4, R10 ;  /* 0x000000040d0a7825 */ /* 0x008fc800078e020a */
[----:B------:R-:W-:-:S06]  /*0280*/  IMAD.MOV.U32 R13, RZ, RZ, RZ ;  /* 0x000000ffff0d7224 */ /* 0x000fcc00078e00ff */
[----:B------:R-:W3:Y:S01]  /*0290*/  @!P0 LDG.E.EL R13, desc[UR4][R10.64] ;  /* 0x000000040a0d8981 */ /* 0x000ee2000c2e1900 */
[----:B-1----:R-:W-:Y:S01]  /*02a0*/  IMAD.WIDE R2, R0, 0x4, R4 ;  /* 0x0000000400027825 */ /* 0x002fe200078e0204 */
[C---:B--2---:R-:W-:Y:S02]  /*02b0*/  FSETP.GT.AND P2, PT, R16.reuse, R12, PT ;  /* 0x0000000c1000720b */ /* 0x044fe40003f44000 */
[----:B------:R-:W-:Y:S02]  /*02c0*/  FSETP.NAN.AND P3, PT, R16, R16, PT ;  /* 0x000000101000720b */ /* 0x000fe40003f68000 */
[----:B----4-:R-:W-:-:S09]  /*02d0*/  FSETP.NAN.AND P1, PT, R17, R17, PT ;  /* 0x000000111100720b */ /* 0x010fd20003f28000 */
[----:B------:R-:W-:Y:S02]  /*02e0*/  @!P2 FSEL R16, R16, R12, P3 ;  /* 0x0000000c1010a208 */ /* 0x000fe40001800000 */
[----:B-----5:R-:W-:Y:S02]  /*02f0*/  FSETP.NAN.AND P2, PT, R14, R14, PT ;  /* 0x0000000e0e00720b */ /* 0x020fe40003f48000 */
[----:B------:R-:W-:-:S04]  /*0300*/  FSETP.GEU.AND P3, PT, R16, R17, PT ;  /* 0x000000111000720b */ /* 0x000fc80003f6e000 */
[----:B------:R-:W-:-:S04]  /*0310*/  @!P1 FSEL R17, R17, R16, !P3 ;  /* 0x0000001011119208 */ /* 0x000fc80005800000 */
[----:B------:R-:W-:-:S04]  /*0320*/  FSETP.GEU.AND P1, PT, R17, R14, PT ;  /* 0x0000000e1100720b */ /* 0x000fc80003f2e000 */
[----:B------:R-:W-:-:S05]  /*0330*/  @!P2 FSEL R14, R14, R17, !P1 ;  /* 0x000000110e0ea208 */ /* 0x000fca0004800000 */
[----:B---3--:R-:W-:Y:S01]  /*0340*/  FADD R13, R14, -R13 ;  /* 0x8000000d0e0d7221 */ /* 0x008fe20000000000 */
[----:B------:R-:W-:Y:S06]  /*0350*/  @P0 EXIT ;  /* 0x000000000000094d */ /* 0x000fec0003800000 */
[----:B------:R-:W-:Y:S01]  /*0360*/  STG.E desc[UR4][R2.64], R13 ;  /* 0x0000000d02007986 */ /* 0x000fe2000c101904 */
[----:B------:R-:W-:Y:S05]  /*0370*/  EXIT ;  /* 0x000000000000794d */ /* 0x000fea0003800000 */
.L_x_0:
[----:B------:R-:W-:-:S00]  /*0380*/  BRA `(.L_x_0) ;  /* 0xfffffffc00fc7947 */ /* 0x000fc0000383ffff */
[----:B------:R-:W-:-:S00]  /*0390*/  NOP ;  /* 0x0000000000007918 */ /* 0x000fc00000000000 */
        /* <DEDUP_REMOVED lines=14> */
.L_x_1:


//--------------------- .nv.constant0.triton_poi_fused_max_pool2d_with_indices_native_batch_norm_backward_66 --------------------------
	.section	.nv.constant0.triton_poi_fused_max_pool2d_with_indices_native_batch_norm_backward_66,"a",@progbits
	.sectionflags	@""
	.align	4
.nv.constant0.triton_poi_fused_max_pool2d_with_indices_native_batch_norm_backward_66:
	.zero		556
